//
// Generated by NVIDIA NVVM Compiler
//
// Compiler Build ID: CL-36424714
// Cuda compilation tools, release 13.0, V13.0.88
// Based on NVVM 20.0.0
//

.version 9.0
.target sm_100
.address_size 64

	// .globl	_Z8kernel_1dddPd
.global .align 8 .b8 ce[624];
.global .align 8 .b8 dtemp[40];

.visible .entry _Z8kernel_1dddPd(
	.param .f64 _Z8kernel_1dddPd_param_0,
	.param .f64 _Z8kernel_1dddPd_param_1,
	.param .f64 _Z8kernel_1dddPd_param_2,
	.param .u64 .ptr .align 1 _Z8kernel_1dddPd_param_3
)
{
	.reg .b64 	%rd<16>;
	.reg .b64 	%fd<16>;

	ld.param.f64 	%fd1, [_Z8kernel_1dddPd_param_0];
	ld.param.f64 	%fd2, [_Z8kernel_1dddPd_param_1];
	ld.param.f64 	%fd3, [_Z8kernel_1dddPd_param_2];
	ld.param.u64 	%rd1, [_Z8kernel_1dddPd_param_3];
	mov.b64 	%rd2, 9218868437227405312;
	st.global.u64 	[ce], %rd2;
	st.global.u64 	[ce+8], %rd2;
	st.global.u64 	[ce+16], %rd2;
	st.global.u64 	[ce+24], %rd2;
	st.global.u64 	[ce+32], %rd2;
	st.global.u64 	[ce+40], %rd2;
	mov.b64 	%rd3, 4607182418800017408;
	st.global.u64 	[ce+48], %rd3;
	st.global.u64 	[ce+56], %rd3;
	st.global.u64 	[ce+64], %rd3;
	st.global.u64 	[ce+72], %rd3;
	st.global.u64 	[ce+80], %rd3;
	st.global.u64 	[ce+88], %rd3;
	mov.b64 	%rd4, 4602678819172646912;
	st.global.u64 	[ce+96], %rd4;
	st.global.u64 	[ce+104], %rd4;
	st.global.u64 	[ce+112], %rd4;
	st.global.u64 	[ce+120], %rd4;
	st.global.u64 	[ce+128], %rd4;
	st.global.u64 	[ce+136], %rd4;
	mov.b64 	%rd5, 4599676419421066581;
	st.global.u64 	[ce+144], %rd5;
	st.global.u64 	[ce+152], %rd5;
	st.global.u64 	[ce+160], %rd5;
	st.global.u64 	[ce+168], %rd5;
	st.global.u64 	[ce+176], %rd5;
	st.global.u64 	[ce+184], %rd5;
	mov.b64 	%rd6, 4598175219545276416;
	st.global.u64 	[ce+192], %rd6;
	st.global.u64 	[ce+200], %rd6;
	st.global.u64 	[ce+208], %rd6;
	st.global.u64 	[ce+216], %rd6;
	st.global.u64 	[ce+224], %rd6;
	st.global.u64 	[ce+232], %rd6;
	mov.b64 	%rd7, 4596373779694328218;
	st.global.u64 	[ce+240], %rd7;
	st.global.u64 	[ce+248], %rd7;
	st.global.u64 	[ce+256], %rd7;
	st.global.u64 	[ce+264], %rd7;
	st.global.u64 	[ce+272], %rd7;
	st.global.u64 	[ce+280], %rd7;
	mov.b64 	%rd8, 4595172819793696085;
	st.global.u64 	[ce+288], %rd8;
	st.global.u64 	[ce+296], %rd8;
	st.global.u64 	[ce+304], %rd8;
	st.global.u64 	[ce+312], %rd8;
	st.global.u64 	[ce+320], %rd8;
	st.global.u64 	[ce+328], %rd8;
	mov.b64 	%rd9, 4594314991293244562;
	st.global.u64 	[ce+336], %rd9;
	st.global.u64 	[ce+344], %rd9;
	st.global.u64 	[ce+352], %rd9;
	st.global.u64 	[ce+360], %rd9;
	st.global.u64 	[ce+368], %rd9;
	st.global.u64 	[ce+376], %rd9;
	mov.b64 	%rd10, 4593671619917905920;
	st.global.u64 	[ce+384], %rd10;
	st.global.u64 	[ce+392], %rd10;
	st.global.u64 	[ce+400], %rd10;
	st.global.u64 	[ce+408], %rd10;
	st.global.u64 	[ce+416], %rd10;
	st.global.u64 	[ce+424], %rd10;
	mov.b64 	%rd11, 4592670820000712476;
	st.global.u64 	[ce+432], %rd11;
	st.global.u64 	[ce+440], %rd11;
	st.global.u64 	[ce+448], %rd11;
	st.global.u64 	[ce+456], %rd11;
	st.global.u64 	[ce+464], %rd11;
	st.global.u64 	[ce+472], %rd11;
	mov.b64 	%rd12, 4591870180066957722;
	st.global.u64 	[ce+480], %rd12;
	st.global.u64 	[ce+488], %rd12;
	st.global.u64 	[ce+496], %rd12;
	st.global.u64 	[ce+504], %rd12;
	st.global.u64 	[ce+512], %rd12;
	st.global.u64 	[ce+520], %rd12;
	mov.b64 	%rd13, 4591215111030249286;
	st.global.u64 	[ce+528], %rd13;
	st.global.u64 	[ce+536], %rd13;
	st.global.u64 	[ce+544], %rd13;
	st.global.u64 	[ce+552], %rd13;
	st.global.u64 	[ce+560], %rd13;
	st.global.u64 	[ce+568], %rd13;
	mov.b64 	%rd14, 4590669220166325589;
	st.global.u64 	[ce+576], %rd14;
	st.global.u64 	[ce+584], %rd14;
	st.global.u64 	[ce+592], %rd14;
	st.global.u64 	[ce+600], %rd14;
	st.global.u64 	[ce+608], %rd14;
	st.global.u64 	[ce+616], %rd14;
	fma.rn.f64 	%fd4, %fd1, 0d3FB999999999999A, 0d3FC2492492492492;
	fma.rn.f64 	%fd5, %fd1, %fd4, 0d3FD0000000000000;
	fma.rn.f64 	%fd6, %fd1, %fd5, 0d3FF0000000000000;
	fma.rn.f64 	%fd7, %fd1, %fd6, 0d7FF0000000000000;
	fma.rn.f64 	%fd8, %fd2, 0d3FB745D1745D1746, 0d3FC0000000000000;
	fma.rn.f64 	%fd9, %fd2, %fd8, 0d3FC999999999999A;
	fma.rn.f64 	%fd10, %fd2, %fd9, 0d3FE0000000000000;
	fma.rn.f64 	%fd11, %fd2, %fd10, %fd7;
	fma.rn.f64 	%fd12, %fd3, 0d3FB5555555555555, 0d3FBC71C71C71C71C;
	fma.rn.f64 	%fd13, %fd3, %fd12, 0d3FC5555555555555;
	fma.rn.f64 	%fd14, %fd3, %fd13, 0d3FD5555555555555;
	fma.rn.f64 	%fd15, %fd3, %fd14, %fd11;
	st.global.f64 	[dtemp], %fd15;
	st.global.f64 	[dtemp+8], %fd15;
	st.global.f64 	[dtemp+16], %fd15;
	st.global.f64 	[dtemp+24], %fd15;
	st.global.f64 	[dtemp+32], %fd15;
	cvta.to.global.u64 	%rd15, %rd1;
	st.global.f64 	[%rd15], %fd15;
	ret;

}


// ===== COMPILED SASS (sm_100) =====

	.target	sm_100

	.elftype	@"ET_EXEC"


//--------------------- .note.nv.tkinfo           --------------------------
	.section	.note.nv.tkinfo,"",@"SHT_NOTE"
	.sectionflags	@"SHF_NOTE_NV_TKINFO"
	.tkinfo
        /*0018*/ 	.word	0x00000002
        /*0030*/ 	.string	""
        /*0030*/ 	.string	"ptxas"
        /*0030*/ 	.string	"Cuda compilation tools, release 13.0, V13.0.88"
        /*0030*/ 	.string	"Build cuda_13.0.r13.0/compiler.36424714_0"
        /*0030*/ 	.string	"-arch sm_100 -m 64 "



//--------------------- .note.nv.cuinfo           --------------------------
	.section	.note.nv.cuinfo,"",@"SHT_NOTE"
	.sectionflags	@"SHF_NOTE_NV_CUINFO"
        /*0018*/ 	.short	0x0002
        /*001a*/ 	.short	0x0064
        /*001c*/ 	.short	0x0082
	.zero		2


//--------------------- .nv.info                  --------------------------
	.section	.nv.info,"",@"SHT_CUDA_INFO"
	.align	4


	//----- nvinfo : EIATTR_REGCOUNT
	.align		4
        /*0000*/ 	.byte	0x04, 0x2f
        /*0002*/ 	.short	(.L_3 - .L_2)
	.align		4
.L_2:
        /*0004*/ 	.word	index@(_Z8kernel_1dddPd)
        /*0008*/ 	.word	0x0000001a


	//----- nvinfo : EIATTR_FRAME_SIZE
	.align		4
.L_3:
        /*000c*/ 	.byte	0x04, 0x11
        /*000e*/ 	.short	(.L_5 - .L_4)
	.align		4
.L_4:
        /*0010*/ 	.word	index@(_Z8kernel_1dddPd)
        /*0014*/ 	.word	0x00000000


	//----- nvinfo : EIATTR_MIN_STACK_SIZE
	.align		4
.L_5:
        /*0018*/ 	.byte	0x04, 0x12
        /*001a*/ 	.short	(.L_7 - .L_6)
	.align		4
.L_6:
        /*001c*/ 	.word	index@(_Z8kernel_1dddPd)
        /*0020*/ 	.word	0x00000000
.L_7:


//--------------------- .nv.compat                --------------------------
	.section	.nv.compat,"",@"SHT_CUDA_COMPAT_INFO"
	.align	4
        /*0000*/ 	.byte	0x02, 0x09, 0x00, 0x00, 0x02, 0x02, 0x01, 0x00, 0x02, 0x05, 0x05, 0x00, 0x03, 0x07, 0x01, 0x01
        /*0010*/ 	.byte	0x02, 0x03, 0x00, 0x00, 0x02, 0x06, 0x01, 0x00, 0x04, 0x0b, 0x08, 0x00, 0x01, 0x00, 0x00, 0x00
        /*0020*/ 	.byte	0x00, 0x00, 0x00, 0x00


//--------------------- .nv.info._Z8kernel_1dddPd --------------------------
	.section	.nv.info._Z8kernel_1dddPd,"",@"SHT_CUDA_INFO"
	.sectionflags	@""
	.align	4


	//----- nvinfo : EIATTR_CUDA_API_VERSION
	.align		4
        /*0000*/ 	.byte	0x04, 0x37
        /*0002*/ 	.short	(.L_9 - .L_8)
.L_8:
        /*0004*/ 	.word	0x00000082


	//----- nvinfo : EIATTR_KPARAM_INFO
	.align		4
.L_9:
        /*0008*/ 	.byte	0x04, 0x17
        /*000a*/ 	.short	(.L_11 - .L_10)
.L_10:
        /*000c*/ 	.word	0x00000000
        /*0010*/ 	.short	0x0003
        /*0012*/ 	.short	0x0018
        /*0014*/ 	.byte	0x00, 0xf5, 0x21, 0x00


	//----- nvinfo : EIATTR_KPARAM_INFO
	.align		4
.L_11:
        /*0018*/ 	.byte	0x04, 0x17
        /*001a*/ 	.short	(.L_13 - .L_12)
.L_12:
        /*001c*/ 	.word	0x00000000
        /*0020*/ 	.short	0x0002
        /*0022*/ 	.short	0x0010
        /*0024*/ 	.byte	0x00, 0xf0, 0x21, 0x00


	//----- nvinfo : EIATTR_KPARAM_INFO
	.align		4
.L_13:
        /*0028*/ 	.byte	0x04, 0x17
        /*002a*/ 	.short	(.L_15 - .L_14)
.L_14:
        /*002c*/ 	.word	0x00000000
        /*0030*/ 	.short	0x0001
        /*0032*/ 	.short	0x0008
        /*0034*/ 	.byte	0x00, 0xf0, 0x21, 0x00


	//----- nvinfo : EIATTR_KPARAM_INFO
	.align		4
.L_15:
        /*0038*/ 	.byte	0x04, 0x17
        /*003a*/ 	.short	(.L_17 - .L_16)
.L_16:
        /*003c*/ 	.word	0x00000000
        /*0040*/ 	.short	0x0000
        /*0042*/ 	.short	0x0000
        /*0044*/ 	.byte	0x00, 0xf0, 0x21, 0x00


	//----- nvinfo : EIATTR_SPARSE_MMA_MASK
	.align		4
.L_17:
        /*0048*/ 	.byte	0x03, 0x50
        /*004a*/ 	.short	0x0000


	//----- nvinfo : EIATTR_MAXREG_COUNT
	.align		4
        /*004c*/ 	.byte	0x03, 0x1b
        /*004e*/ 	.short	0x00ff


	//----- nvinfo : EIATTR_MERCURY_ISA_VERSION
	.align		4
        /*0050*/ 	.byte	0x03, 0x5f
        /*0052*/ 	.short	0x0101


	//----- nvinfo : EIATTR_VRC_CTA_INIT_COUNT
	.align		4
        /*0054*/ 	.byte	0x02, 0x4a
	.zero		1
	.zero		1


	//----- nvinfo : EIATTR_EXIT_INSTR_OFFSETS
	.align		4
        /*0058*/ 	.byte	0x04, 0x1c
        /*005a*/ 	.short	(.L_19 - .L_18)


	//   ....[0]....
.L_18:
        /*005c*/ 	.word	0x00000820


	//----- nvinfo : EIATTR_CBANK_PARAM_SIZE
	.align		4
.L_19:
        /*0060*/ 	.byte	0x03, 0x19
        /*0062*/ 	.short	0x0020


	//----- nvinfo : EIATTR_PARAM_CBANK
	.align		4
        /*0064*/ 	.byte	0x04, 0x0a
        /*0066*/ 	.short	(.L_21 - .L_20)
	.align		4
.L_20:
        /*0068*/ 	.word	index@(.nv.constant0._Z8kernel_1dddPd)
        /*006c*/ 	.short	0x0380
        /*006e*/ 	.short	0x0020


	//----- nvinfo : EIATTR_SW_WAR
	.align		4
.L_21:
        /*0070*/ 	.byte	0x04, 0x36
        /*0072*/ 	.short	(.L_23 - .L_22)
.L_22:
        /*0074*/ 	.word	0x00000008
.L_23:


//--------------------- .nv.callgraph             --------------------------
	.section	.nv.callgraph,"",@"SHT_CUDA_CALLGRAPH"
	.align	4
	.sectionentsize	8
	.align		4
        /*0000*/ 	.word	0x00000000
	.align		4
        /*0004*/ 	.word	0xffffffff
	.align		4
        /*0008*/ 	.word	0x00000000
	.align		4
        /*000c*/ 	.word	0xfffffffe
	.align		4
        /*0010*/ 	.word	0x00000000
	.align		4
        /*0014*/ 	.word	0xfffffffd
	.align		4
        /*0018*/ 	.word	0x00000000
	.align		4
        /*001c*/ 	.word	0xfffffffc


//--------------------- .nv.constant4             --------------------------
	.section	.nv.constant4,"a",@progbits
	.align	8
	.align		8
.nv.constant4:
        /*0000*/ 	.dword	ce
	.align		8
        /*0008*/ 	.dword	dtemp


//--------------------- .text._Z8kernel_1dddPd    --------------------------
	.section	.text._Z8kernel_1dddPd,"ax",@progbits
	.align	128
        .global         _Z8kernel_1dddPd
        .type           _Z8kernel_1dddPd,@function
        .size           _Z8kernel_1dddPd,(.L_x_1 - _Z8kernel_1dddPd)
        .other          _Z8kernel_1dddPd,@"STO_CUDA_ENTRY STV_DEFAULT"
_Z8kernel_1dddPd:
.text._Z8kernel_1dddPd:
[----:B------:R-:W-:Y:S08]  /*0000*/  LDC R1, c[0x0][0x37c] ;  /* 0x0000df00ff017b82 */ /* 0x000ff00000000800 */
[----:B------:R-:W0:Y:S01]  /*0010*/  LDC.64 R2, c[0x4][RZ] ;  /* 0x01000000ff027b82 */ /* 0x000e220000000a00 */
[----:B------:R-:W0:Y:S01]  /*0020*/  LDCU.64 UR4, c[0x0][0x358] ;  /* 0x00006b00ff0477ac */ /* 0x000e220008000a00 */
[----:B------:R-:W-:-:S02]  /*0030*/  HFMA2 R14, -RZ, RZ, 0.004337310791015625, -7.109375 ;  /* 0x1c71c71cff0e7431 */ /* 0x000fc400000001ff */
[----:B------:R-:W-:Y:S01]  /*0040*/  IMAD.MOV.U32 R8, RZ, RZ, 0x55555555 ;  /* 0x55555555ff087424 */ /* 0x000fe200078e00ff */
[----:B------:R-:W-:Y:S01]  /*0050*/  MOV R6, 0x55555555 ;  /* 0x5555555500067802 */ /* 0x000fe20000000f00 */
[----:B------:R-:W1:Y:S01]  /*0060*/  LDCU.64 UR6, c[0x0][0x390] ;  /* 0x00007200ff0677ac */ /* 0x000e620008000a00 */
[----:B------:R-:W-:Y:S02]  /*0070*/  IMAD.MOV.U32 R9, RZ, RZ, 0x3fb55555 ;  /* 0x3fb55555ff097424 */ /* 0x000fe400078e00ff */
[----:B------:R-:W-:Y:S02]  /*0080*/  HFMA2 R20, -RZ, RZ, -0.0027332305908203125, -0.002735137939453125 ;  /* 0x9999999aff147431 */ /* 0x000fe400000001ff */
[----:B------:R-:W-:Y:S01]  /*0090*/  IMAD.MOV.U32 R15, RZ, RZ, 0x3fbc71c7 ;  /* 0x3fbc71c7ff0f7424 */ /* 0x000fe200078e00ff */
[----:B------:R-:W-:Y:S01]  /*00a0*/  MOV R10, 0x0 ;  /* 0x00000000000a7802 */ /* 0x000fe20000000f00 */
[----:B------:R-:W-:Y:S01]  /*00b0*/  IMAD.MOV.U32 R7, RZ, RZ, 0x3fc55555 ;  /* 0x3fc55555ff077424 */ /* 0x000fe200078e00ff */
[----:B------:R-:W-:Y:S01]  /*00c0*/  MOV R18, 0x92492492 ;  /* 0x9249249200127802 */ /* 0x000fe20000000f00 */
[----:B------:R-:W-:Y:S01]  /*00d0*/  IMAD.MOV.U32 R11, RZ, RZ, 0x7ff00000 ;  /* 0x7ff00000ff0b7424 */ /* 0x000fe200078e00ff */
[----:B------:R-:W-:Y:S01]  /*00e0*/  MOV R12, 0x55555555 ;  /* 0x55555555000c7802 */ /* 0x000fe20000000f00 */
[----:B------:R-:W-:Y:S01]  /*00f0*/  IMAD.MOV.U32 R19, RZ, RZ, 0x3fc24924 ;  /* 0x3fc24924ff137424 */ /* 0x000fe200078e00ff */
[----:B------:R-:W-:Y:S01]  /*0100*/  MOV R22, 0x745d1746 ;  /* 0x745d174600167802 */ /* 0x000fe20000000f00 */
[----:B------:R-:W-:-:S02]  /*0110*/  IMAD.MOV.U32 R21, RZ, RZ, 0x3fb99999 ;  /* 0x3fb99999ff157424 */ /* 0x000fc400078e00ff */
[----:B------:R-:W-:Y:S02]  /*0120*/  HFMA2 R16, -RZ, RZ, 0, 0 ;  /* 0x00000000ff107431 */ /* 0x000fe400000001ff */
[----:B------:R-:W-:Y:S02]  /*0130*/  IMAD.MOV.U32 R13, RZ, RZ, 0x3fd55555 ;  /* 0x3fd55555ff0d7424 */ /* 0x000fe400078e00ff */
[----:B------:R-:W-:Y:S02]  /*0140*/  IMAD.MOV.U32 R23, RZ, RZ, 0x3fb745d1 ;  /* 0x3fb745d1ff177424 */ /* 0x000fe400078e00ff */
[----:B------:R-:W-:Y:S01]  /*0150*/  IMAD.MOV.U32 R17, RZ, RZ, 0x3ff00000 ;  /* 0x3ff00000ff117424 */ /* 0x000fe200078e00ff */
[----:B-1----:R-:W-:Y:S01]  /*0160*/  DFMA R4, R8, UR6, R14 ;  /* 0x0000000608047c2b */ /* 0x002fe2000800000e */
[----:B0-----:R-:W-:Y:S04]  /*0170*/  STG.E.64 desc[UR4][R2.64+0x240], R8 ;  /* 0x0002400802007986 */ /* 0x001fe8000c101b04 */
[----:B------:R-:W-:Y:S03]  /*0180*/  STG.E.64 desc[UR4][R2.64+0x248], R8 ;  /* 0x0002480802007986 */ /* 0x000fe6000c101b04 */
[----:B------:R-:W-:Y:S01]  /*0190*/  DFMA R4, R4, UR6, R6 ;  /* 0x0000000604047c2b */ /* 0x000fe20008000006 */
[----:B------:R-:W-:Y:S04]  /*01a0*/  STG.E.64 desc[UR4][R2.64+0x250], R8 ;  /* 0x0002500802007986 */ /* 0x000fe8000c101b04 */
[----:B------:R-:W-:Y:S03]  /*01b0*/  STG.E.64 desc[UR4][R2.64+0x258], R8 ;  /* 0x0002580802007986 */ /* 0x000fe6000c101b04 */
[----:B------:R-:W-:Y:S01]  /*01c0*/  DFMA R4, R4, UR6, R12 ;  /* 0x0000000604047c2b */ /* 0x000fe2000800000c */
[----:B------:R-:W-:Y:S04]  /*01d0*/  STG.E.64 desc[UR4][R2.64+0x260], R8 ;  /* 0x0002600802007986 */ /* 0x000fe8000c101b04 */
[----:B------:R0:W-:Y:S04]  /*01e0*/  STG.E.64 desc[UR4][R2.64+0x268], R8 ;  /* 0x0002680802007986 */ /* 0x0001e8000c101b04 */
[----:B------:R-:W-:Y:S04]  /*01f0*/  STG.E.64 desc[UR4][R2.64+0x120], R6 ;  /* 0x0001200602007986 */ /* 0x000fe8000c101b04 */
[----:B------:R-:W-:Y:S04]  /*0200*/  STG.E.64 desc[UR4][R2.64+0x128], R6 ;  /* 0x0001280602007986 */ /* 0x000fe8000c101b04 */
[----:B------:R-:W-:Y:S01]  /*0210*/  STG.E.64 desc[UR4][R2.64+0x130], R6 ;  /* 0x0001300602007986 */ /* 0x000fe2000c101b04 */
[----:B0-----:R-:W0:Y:S03]  /*0220*/  LDC.64 R8, c[0x0][0x380] ;  /* 0x0000e000ff087b82 */ /* 0x001e260000000a00 */
[----:B------:R-:W-:Y:S04]  /*0230*/  STG.E.64 desc[UR4][R2.64+0x138], R6 ;  /* 0x0001380602007986 */ /* 0x000fe8000c101b04 */
[----:B------:R-:W-:Y:S04]  /*0240*/  STG.E.64 desc[UR4][R2.64+0x140], R6 ;  /* 0x0001400602007986 */ /* 0x000fe8000c101b04 */
[----:B------:R1:W-:Y:S04]  /*0250*/  STG.E.64 desc[UR4][R2.64+0x148], R6 ;  /* 0x0001480602007986 */ /* 0x0003e8000c101b04 */
[----:B------:R-:W-:Y:S04]  /*0260*/  STG.E.64 desc[UR4][R2.64], R10 ;  /* 0x0000000a02007986 */ /* 0x000fe8000c101b04 */
[----:B------:R-:W-:Y:S04]  /*0270*/  STG.E.64 desc[UR4][R2.64+0x8], R10 ;  /* 0x0000080a02007986 */ /* 0x000fe8000c101b04 */
[----:B------:R-:W-:Y:S01]  /*0280*/  STG.E.64 desc[UR4][R2.64+0x10], R10 ;  /* 0x0000100a02007986 */ /* 0x000fe2000c101b04 */
[----:B-1----:R-:W1:Y:S03]  /*0290*/  LDC.64 R6, c[0x0][0x388] ;  /* 0x0000e200ff067b82 */ /* 0x002e660000000a00 */
[----:B------:R-:W-:Y:S04]  /*02a0*/  STG.E.64 desc[UR4][R2.64+0x18], R10 ;  /* 0x0000180a02007986 */ /* 0x000fe8000c101b04 */
[----:B------:R-:W-:Y:S04]  /*02b0*/  STG.E.64 desc[UR4][R2.64+0x20], R10 ;  /* 0x0000200a02007986 */ /* 0x000fe8000c101b04 */
[----:B------:R0:W-:Y:S04]  /*02c0*/  STG.E.64 desc[UR4][R2.64+0x28], R10 ;  /* 0x0000280a02007986 */ /* 0x0001e8000c101b04 */
[----:B------:R-:W-:Y:S04]  /*02d0*/  STG.E.64 desc[UR4][R2.64+0x90], R12 ;  /* 0x0000900c02007986 */ /* 0x000fe8000c101b04 */
[----:B------:R-:W-:Y:S04]  /*02e0*/  STG.E.64 desc[UR4][R2.64+0x98], R12 ;  /* 0x0000980c02007986 */ /* 0x000fe8000c101b04 */
[----:B------:R-:W-:Y:S01]  /*02f0*/  STG.E.64 desc[UR4][R2.64+0xa0], R12 ;  /* 0x0000a00c02007986 */ /* 0x000fe2000c101b04 */
[----:B0-----:R-:W-:-:S03]  /*0300*/  DFMA R10, R20, R8, R18 ;  /* 0x00000008140a722b */ /* 0x001fc60000000012 */
[----:B------:R-:W-:Y:S04]  /*0310*/  STG.E.64 desc[UR4][R2.64+0xa8], R12 ;  /* 0x0000a80c02007986 */ /* 0x000fe8000c101b04 */
[----:B------:R-:W-:Y:S01]  /*0320*/  STG.E.64 desc[UR4][R2.64+0xb0], R12 ;  /* 0x0000b00c02007986 */ /* 0x000fe2000c101b04 */
[----:B------:R-:W-:-:S03]  /*0330*/  DFMA R10, R10, R8, 0.25 ;  /* 0x3fd000000a0a742b */ /* 0x000fc60000000008 */
[----:B------:R1:W-:Y:S04]  /*0340*/  STG.E.64 desc[UR4][R2.64+0xb8], R12 ;  /* 0x0000b80c02007986 */ /* 0x0003e8000c101b04 */
[----:B------:R-:W-:Y:S01]  /*0350*/  STG.E.64 desc[UR4][R2.64+0x1b0], R14 ;  /* 0x0001b00e02007986 */ /* 0x000fe2000c101b04 */
[----:B------:R-:W-:-:S03]  /*0360*/  DFMA R10, R10, R8, 1 ;  /* 0x3ff000000a0a742b */ /* 0x000fc60000000008 */
[----:B------:R-:W-:Y:S04]  /*0370*/  STG.E.64 desc[UR4][R2.64+0x1b8], R14 ;  /* 0x0001b80e02007986 */ /* 0x000fe8000c101b04 */
[----:B------:R-:W-:Y:S01]  /*0380*/  STG.E.64 desc[UR4][R2.64+0x1c0], R14 ;  /* 0x0001c00e02007986 */ /* 0x000fe2000c101b04 */
[----:B-1----:R-:W-:-:S03]  /*0390*/  DFMA R12, R22, R6, 0.125 ;  /* 0x3fc00000160c742b */ /* 0x002fc60000000006 */
[----:B------:R-:W-:Y:S01]  /*03a0*/  STG.E.64 desc[UR4][R2.64+0x1c8], R14 ;  /* 0x0001c80e02007986 */ /* 0x000fe2000c101b04 */
[----:B------:R-:W-:Y:S01]  /*03b0*/  DFMA R10, R10, R8, +INF ;  /* 0x7ff000000a0a742b */ /* 0x000fe20000000008 */
[----:B------:R-:W0:Y:S02]  /*03c0*/  LDC.64 R8, c[0x4][0x8] ;  /* 0x01000200ff087b82 */ /* 0x000e240000000a00 */
[----:B------:R-:W-:Y:S04]  /*03d0*/  STG.E.64 desc[UR4][R2.64+0x1d0], R14 ;  /* 0x0001d00e02007986 */ /* 0x000fe8000c101b04 */
[----:B------:R1:W-:Y:S04]  /*03e0*/  STG.E.64 desc[UR4][R2.64+0x1d8], R14 ;  /* 0x0001d80e02007986 */ /* 0x0003e8000c101b04 */
[----:B------:R-:W-:Y:S04]  /*03f0*/  STG.E.64 desc[UR4][R2.64+0x1e0], R20 ;  /* 0x0001e01402007986 */ /* 0x000fe8000c101b04 */
[----:B------:R-:W-:Y:S04]  /*0400*/  STG.E.64 desc[UR4][R2.64+0x1e8], R20 ;  /* 0x0001e81402007986 */ /* 0x000fe8000c101b04 */
[----:B------:R-:W-:Y:S01]  /*0410*/  STG.E.64 desc[UR4][R2.64+0x1f0], R20 ;  /* 0x0001f01402007986 */ /* 0x000fe2000c101b04 */
[----:B-1----:R-:W-:Y:S01]  /*0420*/  MOV R14, 0x9999999a ;  /* 0x9999999a000e7802 */ /* 0x002fe20000000f00 */
[----:B------:R-:W-:-:S02]  /*0430*/  IMAD.MOV.U32 R15, RZ, RZ, 0x3fc99999 ;  /* 0x3fc99999ff0f7424 */ /* 0x000fc400078e00ff */
[----:B------:R-:W-:Y:S04]  /*0440*/  STG.E.64 desc[UR4][R2.64+0x1f8], R20 ;  /* 0x0001f81402007986 */ /* 0x000fe8000c101b04 */
[----:B------:R-:W-:Y:S01]  /*0450*/  STG.E.64 desc[UR4][R2.64+0xf0], R14 ;  /* 0x0000f00e02007986 */ /* 0x000fe2000c101b04 */
[----:B------:R-:W-:-:S03]  /*0460*/  DFMA R12, R12, R6, R14 ;  /* 0x000000060c0c722b */ /* 0x000fc6000000000e */
[----:B------:R-:W-:Y:S04]  /*0470*/  STG.E.64 desc[UR4][R2.64+0xf8], R14 ;  /* 0x0000f80e02007986 */ /* 0x000fe8000c101b04 */
[----:B------:R-:W-:Y:S01]  /*0480*/  STG.E.64 desc[UR4][R2.64+0x100], R14 ;  /* 0x0001000e02007986 */ /* 0x000fe2000c101b04 */
[----:B------:R-:W-:-:S03]  /*0490*/  DFMA R12, R12, R6, 0.5 ;  /* 0x3fe000000c0c742b */ /* 0x000fc60000000006 */
[----:B------:R-:W-:Y:S04]  /*04a0*/  STG.E.64 desc[UR4][R2.64+0x108], R14 ;  /* 0x0001080e02007986 */ /* 0x000fe8000c101b04 */
[----:B------:R-:W-:Y:S01]  /*04b0*/  STG.E.64 desc[UR4][R2.64+0x110], R14 ;  /* 0x0001100e02007986 */ /* 0x000fe2000c101b04 */
[----:B------:R-:W-:Y:S01]  /*04c0*/  DFMA R10, R12, R6, R10 ;  /* 0x000000060c0a722b */ /* 0x000fe2000000000a */
[----:B------:R-:W-:Y:S02]  /*04d0*/  HFMA2 R7, -RZ, RZ, 1.9375, 0 ;  /* 0x3fc00000ff077431 */ /* 0x000fe400000001ff */
[----:B------:R1:W-:Y:S01]  /*04e0*/  STG.E.64 desc[UR4][R2.64+0x118], R14 ;  /* 0x0001180e02007986 */ /* 0x0003e2000c101b04 */
[----:B------:R-:W-:-:S03]  /*04f0*/  MOV R6, 0x0 ;  /* 0x0000000000067802 */ /* 0x000fc60000000f00 */
[----:B------:R-:W-:Y:S01]  /*0500*/  STG.E.64 desc[UR4][R2.64+0x200], R20 ;  /* 0x0002001402007986 */ /* 0x000fe2000c101b04 */
[----:B------:R-:W-:-:S03]  /*0510*/  DFMA R4, R4, UR6, R10 ;  /* 0x0000000604047c2b */ /* 0x000fc6000800000a */
[----:B------:R2:W-:Y:S04]  /*0520*/  STG.E.64 desc[UR4][R2.64+0x208], R20 ;  /* 0x0002081402007986 */ /* 0x0005e8000c101b04 */
[----:B------:R-:W-:Y:S01]  /*0530*/  STG.E.64 desc[UR4][R2.64+0x150], R18 ;  /* 0x0001501202007986 */ /* 0x000fe2000c101b04 */
[----:B-1----:R-:W1:Y:S03]  /*0540*/  LDC.64 R14, c[0x0][0x398] ;  /* 0x0000e600ff0e7b82 */ /* 0x002e660000000a00 */
[----:B------:R-:W-:Y:S04]  /*0550*/  STG.E.64 desc[UR4][R2.64+0x158], R18 ;  /* 0x0001581202007986 */ /* 0x000fe8000c101b04 */
[----:B------:R-:W-:Y:S01]  /*0560*/  STG.E.64 desc[UR4][R2.64+0x160], R18 ;  /* 0x0001601202007986 */ /* 0x000fe2000c101b04 */
[----:B--2---:R-:W-:-:S02]  /*0570*/  HFMA2 R20, -RZ, RZ, 0, 0 ;  /* 0x00000000ff147431 */ /* 0x004fc400000001ff */
[----:B------:R-:W-:Y:S01]  /*0580*/  IMAD.MOV.U32 R21, RZ, RZ, 0x3fd00000 ;  /* 0x3fd00000ff157424 */ /* 0x000fe200078e00ff */
[----:B------:R-:W-:Y:S04]  /*0590*/  STG.E.64 desc[UR4][R2.64+0x168], R18 ;  /* 0x0001681202007986 */ /* 0x000fe8000c101b04 */
[----:B------:R-:W-:Y:S04]  /*05a0*/  STG.E.64 desc[UR4][R2.64+0x170], R18 ;  /* 0x0001701202007986 */ /* 0x000fe8000c101b04 */
[----:B------:R2:W-:Y:S04]  /*05b0*/  STG.E.64 desc[UR4][R2.64+0x178], R18 ;  /* 0x0001781202007986 */ /* 0x0005e8000c101b04 */
[----:B------:R-:W-:Y:S04]  /*05c0*/  STG.E.64 desc[UR4][R2.64+0x210], R22 ;  /* 0x0002101602007986 */ /* 0x000fe8000c101b04 */
[----:B------:R-:W-:Y:S04]  /*05d0*/  STG.E.64 desc[UR4][R2.64+0x218], R22 ;  /* 0x0002181602007986 */ /* 0x000fe8000c101b04 */
[----:B------:R-:W-:Y:S01]  /*05e0*/  STG.E.64 desc[UR4][R2.64+0x220], R22 ;  /* 0x0002201602007986 */ /* 0x000fe2000c101b04 */
[----:B--2---:R-:W-:Y:S01]  /*05f0*/  MOV R18, 0x0 ;  /* 0x0000000000127802 */ /* 0x004fe20000000f00 */
[----:B------:R-:W-:-:S02]  /*0600*/  IMAD.MOV.U32 R19, RZ, RZ, 0x3fe00000 ;  /* 0x3fe00000ff137424 */ /* 0x000fc400078e00ff */
[----:B------:R-:W-:Y:S04]  /*0610*/  STG.E.64 desc[UR4][R2.64+0x228], R22 ;  /* 0x0002281602007986 */ /* 0x000fe8000c101b04 */
        /* <DEDUP_REMOVED lines=26> */
[----:B0-----:R-:W-:Y:S04]  /*07c0*/  STG.E.64 desc[UR4][R8.64], R4 ;  /* 0x0000000408007986 */ /* 0x001fe8000c101b04 */
[----:B------:R-:W-:Y:S04]  /*07d0*/  STG.E.64 desc[UR4][R8.64+0x8], R4 ;  /* 0x0000080408007986 */ /* 0x000fe8000c101b04 */
[----:B------:R-:W-:Y:S04]  /*07e0*/  STG.E.64 desc[UR4][R8.64+0x10], R4 ;  /* 0x0000100408007986 */ /* 0x000fe8000c101b04 */
[----:B------:R-:W-:Y:S04]  /*07f0*/  STG.E.64 desc[UR4][R8.64+0x18], R4 ;  /* 0x0000180408007986 */ /* 0x000fe8000c101b04 */
[----:B------:R-:W-:Y:S04]  /*0800*/  STG.E.64 desc[UR4][R8.64+0x20], R4 ;  /* 0x0000200408007986 */ /* 0x000fe8000c101b04 */
[----:B-1----:R-:W-:Y:S01]  /*0810*/  STG.E.64 desc[UR4][R14.64], R4 ;  /* 0x000000040e007986 */ /* 0x002fe2000c101b04 */
[----:B------:R-:W-:Y:S05]  /*0820*/  EXIT ;  /* 0x000000000000794d */ /* 0x000fea0003800000 */
.L_x_0:
[----:B------:R-:W-:-:S00]  /*0830*/  BRA `(.L_x_0) ;  /* 0xfffffffc00fc7947 */ /* 0x000fc0000383ffff */
[----:B------:R-:W-:-:S00]  /*0840*/  NOP ;  /* 0x0000000000007918 */ /* 0x000fc00000000000 */
        /* <DEDUP_REMOVED lines=11> */
.L_x_1:


//--------------------- .nv.shared.reserved.0     --------------------------
	.section	.nv.shared.reserved.0,"aw",@nobits
	.weak		__nv_reservedSMEM_offset_0_alias
	.size		__nv_reservedSMEM_offset_0_alias, 0, 64
	.other		__nv_reservedSMEM_offset_0_alias,@"STO_CUDA_RESERVED_SHARED STV_DEFAULT"
__nv_reservedSMEM_offset_0_alias:
	.zero		0
	.zero		64


//--------------------- .nv.global                --------------------------
	.section	.nv.global,"aw",@nobits
	.align	8
.nv.global:
	.type		dtemp,@object
	.size		dtemp,(ce - dtemp)
dtemp:
	.zero		40
	.type		ce,@object
	.size		ce,(.L_0 - ce)
ce:
	.zero		624
.L_0:


//--------------------- .nv.constant0._Z8kernel_1dddPd --------------------------
	.section	.nv.constant0._Z8kernel_1dddPd,"a",@progbits
	.sectionflags	@""
	.align	4
.nv.constant0._Z8kernel_1dddPd:
	.zero		928


//--------------------- SYMBOLS --------------------------

	.type		.nv.reservedSmem.offset0,@object
	.size		.nv.reservedSmem.offset0,0x4
